//
// Generated by NVIDIA NVVM Compiler
//
// Compiler Build ID: CL-36424714
// Cuda compilation tools, release 13.0, V13.0.88
// Based on NVVM 20.0.0
//

.version 9.0
.target sm_100
.address_size 64

	// .globl	_Z9sumKernelPiiS_
.extern .shared .align 16 .b8 sharedData[];

.visible .entry _Z9sumKernelPiiS_(
	.param .u64 .ptr .align 1 _Z9sumKernelPiiS__param_0,
	.param .u32 _Z9sumKernelPiiS__param_1,
	.param .u64 .ptr .align 1 _Z9sumKernelPiiS__param_2
)
{
	.reg .pred 	%p<12>;
	.reg .b32 	%r<142>;
	.reg .b64 	%rd<7>;

	ld.param.u64 	%rd1, [_Z9sumKernelPiiS__param_0];
	ld.param.u32 	%r40, [_Z9sumKernelPiiS__param_1];
	ld.param.u64 	%rd2, [_Z9sumKernelPiiS__param_2];
	mov.u32 	%r41, %ctaid.x;
	mov.u32 	%r42, %ntid.x;
	mov.u32 	%r43, %tid.x;
	mad.lo.s32 	%r1, %r41, %r42, %r43;
	setp.ge.s32 	%p1, %r1, %r40;
	@%p1 bra 	$L__BB0_2;
	cvta.to.global.u64 	%rd3, %rd1;
	mul.wide.s32 	%rd4, %r1, 4;
	add.s64 	%rd5, %rd3, %rd4;
	ld.global.u32 	%r48, [%rd5];
	shl.b32 	%r49, %r1, 2;
	mov.u32 	%r50, sharedData;
	add.s32 	%r51, %r50, %r49;
	st.shared.u32 	[%r51], %r48;
	bra.uni 	$L__BB0_3;
$L__BB0_2:
	shl.b32 	%r44, %r1, 2;
	mov.u32 	%r45, sharedData;
	add.s32 	%r46, %r45, %r44;
	mov.b32 	%r47, 0;
	st.shared.u32 	[%r46], %r47;
$L__BB0_3:
	bar.sync 	0;
	setp.ne.s32 	%p2, %r1, 0;
	@%p2 bra 	$L__BB0_20;
	setp.lt.s32 	%p3, %r40, 2;
	ld.shared.u32 	%r140, [sharedData];
	@%p3 bra 	$L__BB0_19;
	add.s32 	%r3, %r40, -1;
	add.s32 	%r54, %r40, -2;
	and.b32  	%r4, %r3, 15;
	setp.lt.u32 	%p4, %r54, 15;
	mov.b32 	%r133, 1;
	@%p4 bra 	$L__BB0_9;
	mov.u32 	%r57, sharedData;
	add.s32 	%r124, %r57, 32;
	and.b32  	%r58, %r3, -16;
	neg.s32 	%r126, %r58;
	mov.b32 	%r125, 0;
$L__BB0_7:
	.pragma "nounroll";
	ld.shared.u32 	%r59, [%r124+-28];
	add.s32 	%r60, %r140, %r59;
	ld.shared.v2.u32 	{%r61, %r62}, [%r124+-24];
	add.s32 	%r63, %r60, %r61;
	add.s32 	%r64, %r63, %r62;
	ld.shared.v4.u32 	{%r65, %r66, %r67, %r68}, [%r124+-16];
	add.s32 	%r69, %r64, %r65;
	add.s32 	%r70, %r69, %r66;
	add.s32 	%r71, %r70, %r67;
	add.s32 	%r72, %r71, %r68;
	ld.shared.v4.u32 	{%r73, %r74, %r75, %r76}, [%r124];
	add.s32 	%r77, %r72, %r73;
	add.s32 	%r78, %r77, %r74;
	add.s32 	%r79, %r78, %r75;
	add.s32 	%r80, %r79, %r76;
	ld.shared.v4.u32 	{%r81, %r82, %r83, %r84}, [%r124+16];
	add.s32 	%r85, %r80, %r81;
	add.s32 	%r86, %r85, %r82;
	add.s32 	%r87, %r86, %r83;
	add.s32 	%r88, %r87, %r84;
	ld.shared.u32 	%r89, [%r124+32];
	add.s32 	%r140, %r88, %r89;
	add.s32 	%r126, %r126, 16;
	add.s32 	%r125, %r125, 16;
	add.s32 	%r124, %r124, 64;
	setp.ne.s32 	%p5, %r126, 0;
	@%p5 bra 	$L__BB0_7;
	add.s32 	%r133, %r125, 1;
$L__BB0_9:
	setp.eq.s32 	%p6, %r4, 0;
	@%p6 bra 	$L__BB0_18;
	and.b32  	%r18, %r3, 7;
	setp.lt.u32 	%p7, %r4, 8;
	@%p7 bra 	$L__BB0_12;
	shl.b32 	%r91, %r133, 2;
	mov.u32 	%r92, sharedData;
	add.s32 	%r93, %r92, %r91;
	ld.shared.u32 	%r94, [%r93];
	add.s32 	%r95, %r140, %r94;
	ld.shared.u32 	%r96, [%r93+4];
	add.s32 	%r97, %r95, %r96;
	ld.shared.u32 	%r98, [%r93+8];
	add.s32 	%r99, %r97, %r98;
	ld.shared.u32 	%r100, [%r93+12];
	add.s32 	%r101, %r99, %r100;
	ld.shared.u32 	%r102, [%r93+16];
	add.s32 	%r103, %r101, %r102;
	ld.shared.u32 	%r104, [%r93+20];
	add.s32 	%r105, %r103, %r104;
	ld.shared.u32 	%r106, [%r93+24];
	add.s32 	%r107, %r105, %r106;
	ld.shared.u32 	%r108, [%r93+28];
	add.s32 	%r140, %r107, %r108;
	add.s32 	%r133, %r133, 8;
$L__BB0_12:
	setp.eq.s32 	%p8, %r18, 0;
	@%p8 bra 	$L__BB0_18;
	and.b32  	%r24, %r3, 3;
	setp.lt.u32 	%p9, %r18, 4;
	@%p9 bra 	$L__BB0_15;
	shl.b32 	%r110, %r133, 2;
	mov.u32 	%r111, sharedData;
	add.s32 	%r112, %r111, %r110;
	ld.shared.u32 	%r113, [%r112];
	add.s32 	%r114, %r140, %r113;
	ld.shared.u32 	%r115, [%r112+4];
	add.s32 	%r116, %r114, %r115;
	ld.shared.u32 	%r117, [%r112+8];
	add.s32 	%r118, %r116, %r117;
	ld.shared.u32 	%r119, [%r112+12];
	add.s32 	%r140, %r118, %r119;
	add.s32 	%r133, %r133, 4;
$L__BB0_15:
	setp.eq.s32 	%p10, %r24, 0;
	@%p10 bra 	$L__BB0_18;
	shl.b32 	%r120, %r133, 2;
	mov.u32 	%r121, sharedData;
	add.s32 	%r138, %r121, %r120;
	neg.s32 	%r137, %r24;
$L__BB0_17:
	.pragma "nounroll";
	ld.shared.u32 	%r122, [%r138];
	add.s32 	%r140, %r140, %r122;
	add.s32 	%r138, %r138, 4;
	add.s32 	%r137, %r137, 1;
	setp.ne.s32 	%p11, %r137, 0;
	@%p11 bra 	$L__BB0_17;
$L__BB0_18:
	st.shared.u32 	[sharedData], %r140;
$L__BB0_19:
	cvta.to.global.u64 	%rd6, %rd2;
	atom.global.add.u32 	%r123, [%rd6], %r140;
$L__BB0_20:
	ret;

}


// ===== COMPILED SASS (sm_100) =====

	.target	sm_100

	.elftype	@"ET_EXEC"


//--------------------- .note.nv.tkinfo           --------------------------
	.section	.note.nv.tkinfo,"",@"SHT_NOTE"
	.sectionflags	@"SHF_NOTE_NV_TKINFO"
	.tkinfo
        /*0018*/ 	.word	0x00000002
        /*0030*/ 	.string	""
        /*0030*/ 	.string	"ptxas"
        /*0030*/ 	.string	"Cuda compilation tools, release 13.0, V13.0.88"
        /*0030*/ 	.string	"Build cuda_13.0.r13.0/compiler.36424714_0"
        /*0030*/ 	.string	"-arch sm_100 -m 64 "



//--------------------- .note.nv.cuinfo           --------------------------
	.section	.note.nv.cuinfo,"",@"SHT_NOTE"
	.sectionflags	@"SHF_NOTE_NV_CUINFO"
        /*0018*/ 	.short	0x0002
        /*001a*/ 	.short	0x0064
        /*001c*/ 	.short	0x0082
	.zero		2


//--------------------- .nv.info                  --------------------------
	.section	.nv.info,"",@"SHT_CUDA_INFO"
	.align	4


	//----- nvinfo : EIATTR_REGCOUNT
	.align		4
        /*0000*/ 	.byte	0x04, 0x2f
        /*0002*/ 	.short	(.L_1 - .L_0)
	.align		4
.L_0:
        /*0004*/ 	.word	index@(_Z9sumKernelPiiS_)
        /*0008*/ 	.word	0x00000018


	//----- nvinfo : EIATTR_FRAME_SIZE
	.align		4
.L_1:
        /*000c*/ 	.byte	0x04, 0x11
        /*000e*/ 	.short	(.L_3 - .L_2)
	.align		4
.L_2:
        /*0010*/ 	.word	index@(_Z9sumKernelPiiS_)
        /*0014*/ 	.word	0x00000000


	//----- nvinfo : EIATTR_MIN_STACK_SIZE
	.align		4
.L_3:
        /*0018*/ 	.byte	0x04, 0x12
        /*001a*/ 	.short	(.L_5 - .L_4)
	.align		4
.L_4:
        /*001c*/ 	.word	index@(_Z9sumKernelPiiS_)
        /*0020*/ 	.word	0x00000000
.L_5:


//--------------------- .nv.compat                --------------------------
	.section	.nv.compat,"",@"SHT_CUDA_COMPAT_INFO"
	.align	4
        /*0000*/ 	.byte	0x02, 0x09, 0x00, 0x00, 0x02, 0x02, 0x01, 0x00, 0x02, 0x05, 0x05, 0x00, 0x03, 0x07, 0x01, 0x01
        /*0010*/ 	.byte	0x02, 0x03, 0x00, 0x00, 0x02, 0x06, 0x01, 0x00, 0x04, 0x0b, 0x08, 0x00, 0x09, 0x00, 0x00, 0x00
        /*0020*/ 	.byte	0x00, 0x00, 0x00, 0x00


//--------------------- .nv.info._Z9sumKernelPiiS_ --------------------------
	.section	.nv.info._Z9sumKernelPiiS_,"",@"SHT_CUDA_INFO"
	.sectionflags	@""
	.align	4


	//----- nvinfo : EIATTR_CUDA_API_VERSION
	.align		4
        /*0000*/ 	.byte	0x04, 0x37
        /*0002*/ 	.short	(.L_7 - .L_6)
.L_6:
        /*0004*/ 	.word	0x00000082


	//----- nvinfo : EIATTR_KPARAM_INFO
	.align		4
.L_7:
        /*0008*/ 	.byte	0x04, 0x17
        /*000a*/ 	.short	(.L_9 - .L_8)
.L_8:
        /*000c*/ 	.word	0x00000000
        /*0010*/ 	.short	0x0002
        /*0012*/ 	.short	0x0010
        /*0014*/ 	.byte	0x00, 0xf5, 0x21, 0x00


	//----- nvinfo : EIATTR_KPARAM_INFO
	.align		4
.L_9:
        /*0018*/ 	.byte	0x04, 0x17
        /*001a*/ 	.short	(.L_11 - .L_10)
.L_10:
        /*001c*/ 	.word	0x00000000
        /*0020*/ 	.short	0x0001
        /*0022*/ 	.short	0x0008
        /*0024*/ 	.byte	0x00, 0xf0, 0x11, 0x00


	//----- nvinfo : EIATTR_KPARAM_INFO
	.align		4
.L_11:
        /*0028*/ 	.byte	0x04, 0x17
        /*002a*/ 	.short	(.L_13 - .L_12)
.L_12:
        /*002c*/ 	.word	0x00000000
        /*0030*/ 	.short	0x0000
        /*0032*/ 	.short	0x0000
        /*0034*/ 	.byte	0x00, 0xf5, 0x21, 0x00


	//----- nvinfo : EIATTR_SPARSE_MMA_MASK
	.align		4
.L_13:
        /*0038*/ 	.byte	0x03, 0x50
        /*003a*/ 	.short	0x0000


	//----- nvinfo : EIATTR_MAXREG_COUNT
	.align		4
        /*003c*/ 	.byte	0x03, 0x1b
        /*003e*/ 	.short	0x00ff


	//----- nvinfo : EIATTR_NUM_BARRIERS
	.align		4
        /*0040*/ 	.byte	0x02, 0x4c
        /*0042*/ 	.byte	0x01
	.zero		1


	//----- nvinfo : EIATTR_MERCURY_ISA_VERSION
	.align		4
        /*0044*/ 	.byte	0x03, 0x5f
        /*0046*/ 	.short	0x0101


	//----- nvinfo : EIATTR_UNUSED_LOAD_BYTE_OFFSET
	.align		4
        /*0048*/ 	.byte	0x04, 0x44
        /*004a*/ 	.short	(.L_15 - .L_14)


	//   ....[0]....
.L_14:
        /*004c*/ 	.word	0x000002b0
        /*0050*/ 	.word	0x0000fff0


	//----- nvinfo : EIATTR_VRC_CTA_INIT_COUNT
	.align		4
.L_15:
        /*0054*/ 	.byte	0x02, 0x4a
	.zero		1
	.zero		1


	//----- nvinfo : EIATTR_EXIT_INSTR_OFFSETS
	.align		4
        /*0058*/ 	.byte	0x04, 0x1c
        /*005a*/ 	.short	(.L_17 - .L_16)


	//   ....[0]....
.L_16:
        /*005c*/ 	.word	0x000001d0


	//   ....[1]....
        /*0060*/ 	.word	0x000006b0


	//----- nvinfo : EIATTR_CRS_STACK_SIZE
	.align		4
.L_17:
        /*0064*/ 	.byte	0x04, 0x1e
        /*0066*/ 	.short	(.L_19 - .L_18)
.L_18:
        /*0068*/ 	.word	0x00000000


	//----- nvinfo : EIATTR_CBANK_PARAM_SIZE
	.align		4
.L_19:
        /*006c*/ 	.byte	0x03, 0x19
        /*006e*/ 	.short	0x0018


	//----- nvinfo : EIATTR_PARAM_CBANK
	.align		4
        /*0070*/ 	.byte	0x04, 0x0a
        /*0072*/ 	.short	(.L_21 - .L_20)
	.align		4
.L_20:
        /*0074*/ 	.word	index@(.nv.constant0._Z9sumKernelPiiS_)
        /*0078*/ 	.short	0x0380
        /*007a*/ 	.short	0x0018


	//----- nvinfo : EIATTR_SW_WAR
	.align		4
.L_21:
        /*007c*/ 	.byte	0x04, 0x36
        /*007e*/ 	.short	(.L_23 - .L_22)
.L_22:
        /*0080*/ 	.word	0x00000008
.L_23:


//--------------------- .nv.callgraph             --------------------------
	.section	.nv.callgraph,"",@"SHT_CUDA_CALLGRAPH"
	.align	4
	.sectionentsize	8
	.align		4
        /*0000*/ 	.word	0x00000000
	.align		4
        /*0004*/ 	.word	0xffffffff
	.align		4
        /*0008*/ 	.word	0x00000000
	.align		4
        /*000c*/ 	.word	0xfffffffe
	.align		4
        /*0010*/ 	.word	0x00000000
	.align		4
        /*0014*/ 	.word	0xfffffffd
	.align		4
        /*0018*/ 	.word	0x00000000
	.align		4
        /*001c*/ 	.word	0xfffffffc


//--------------------- .text._Z9sumKernelPiiS_   --------------------------
	.section	.text._Z9sumKernelPiiS_,"ax",@progbits
	.align	128
        .global         _Z9sumKernelPiiS_
        .type           _Z9sumKernelPiiS_,@function
        .size           _Z9sumKernelPiiS_,(.L_x_11 - _Z9sumKernelPiiS_)
        .other          _Z9sumKernelPiiS_,@"STO_CUDA_ENTRY STV_DEFAULT"
_Z9sumKernelPiiS_:
.text._Z9sumKernelPiiS_:
[----:B------:R-:W-:Y:S01]  /*0000*/  LDC R1, c[0x0][0x37c] ;  /* 0x0000df00ff017b82 */ /* 0x000fe20000000800 */
[----:B------:R-:W0:Y:S07]  /*0010*/  S2R R0, SR_TID.X ;  /* 0x0000000000007919 */ /* 0x000e2e0000002100 */
[----:B------:R-:W0:Y:S01]  /*0020*/  S2UR UR4, SR_CTAID.X ;  /* 0x00000000000479c3 */ /* 0x000e220000002500 */
[----:B------:R-:W1:Y:S01]  /*0030*/  LDCU UR7, c[0x0][0x388] ;  /* 0x00007100ff0777ac */ /* 0x000e620008000800 */
[----:B------:R-:W-:Y:S01]  /*0040*/  BSSY.RECONVERGENT B0, `(.L_x_0) ;  /* 0x0000016000007945 */ /* 0x000fe20003800200 */
[----:B------:R-:W2:Y:S05]  /*0050*/  LDCU.64 UR8, c[0x0][0x358] ;  /* 0x00006b00ff0877ac */ /* 0x000eaa0008000a00 */
[----:B------:R-:W0:Y:S02]  /*0060*/  LDC R5, c[0x0][0x360] ;  /* 0x0000d800ff057b82 */ /* 0x000e240000000800 */
[----:B0-----:R-:W-:-:S05]  /*0070*/  IMAD R5, R5, UR4, R0 ;  /* 0x0000000405057c24 */ /* 0x001fca000f8e0200 */
[----:B-1----:R-:W-:-:S13]  /*0080*/  ISETP.GE.AND P0, PT, R5, UR7, PT ;  /* 0x0000000705007c0c */ /* 0x002fda000bf06270 */
[----:B--2---:R-:W-:Y:S05]  /*0090*/  @P0 BRA `(.L_x_1) ;  /* 0x0000000000280947 */ /* 0x004fea0003800000 */
[----:B------:R-:W0:Y:S02]  /*00a0*/  LDC.64 R2, c[0x0][0x380] ;  /* 0x0000e000ff027b82 */ /* 0x000e240000000a00 */
[----:B0-----:R-:W-:-:S06]  /*00b0*/  IMAD.WIDE R2, R5, 0x4, R2 ;  /* 0x0000000405027825 */ /* 0x001fcc00078e0202 */
[----:B------:R-:W2:Y:S01]  /*00c0*/  LDG.E R2, desc[UR8][R2.64] ;  /* 0x0000000802027981 */ /* 0x000ea2000c1e1900 */
[----:B------:R-:W0:Y:S01]  /*00d0*/  S2UR UR5, SR_CgaCtaId ;  /* 0x00000000000579c3 */ /* 0x000e220000008800 */
[----:B------:R-:W-:Y:S02]  /*00e0*/  UMOV UR4, 0x400 ;  /* 0x0000040000047882 */ /* 0x000fe40000000000 */
[----:B0-----:R-:W-:-:S06]  /*00f0*/  ULEA UR4, UR5, UR4, 0x18 ;  /* 0x0000000405047291 */ /* 0x001fcc000f8ec0ff */
[----:B------:R-:W-:-:S04]  /*0100*/  IMAD.U32 R0, RZ, RZ, UR4 ;  /* 0x00000004ff007e24 */ /* 0x000fc8000f8e00ff */
[----:B------:R-:W-:-:S05]  /*0110*/  IMAD R7, R5, 0x4, R0 ;  /* 0x0000000405077824 */ /* 0x000fca00078e0200 */
[----:B--2---:R1:W-:Y:S01]  /*0120*/  STS [R7], R2 ;  /* 0x0000000207007388 */ /* 0x0043e20000000800 */
[----:B------:R-:W-:Y:S05]  /*0130*/  BRA `(.L_x_2) ;  /* 0x0000000000187947 */ /* 0x000fea0003800000 */
.L_x_1:
[----:B------:R-:W0:Y:S01]  /*0140*/  S2UR UR5, SR_CgaCtaId ;  /* 0x00000000000579c3 */ /* 0x000e220000008800 */
[----:B------:R-:W-:Y:S02]  /*0150*/  UMOV UR4, 0x400 ;  /* 0x0000040000047882 */ /* 0x000fe40000000000 */
[----:B0-----:R-:W-:-:S06]  /*0160*/  ULEA UR4, UR5, UR4, 0x18 ;  /* 0x0000000405047291 */ /* 0x001fcc000f8ec0ff */
[----:B------:R-:W-:-:S04]  /*0170*/  IMAD.U32 R0, RZ, RZ, UR4 ;  /* 0x00000004ff007e24 */ /* 0x000fc8000f8e00ff */
[----:B------:R-:W-:-:S05]  /*0180*/  IMAD R2, R5, 0x4, R0 ;  /* 0x0000000405027824 */ /* 0x000fca00078e0200 */
[----:B------:R0:W-:Y:S02]  /*0190*/  STS [R2], RZ ;  /* 0x000000ff02007388 */ /* 0x0001e40000000800 */
.L_x_2:
[----:B------:R-:W-:Y:S05]  /*01a0*/  BSYNC.RECONVERGENT B0 ;  /* 0x0000000000007941 */ /* 0x000fea0003800200 */
.L_x_0:
[----:B------:R-:W-:Y:S01]  /*01b0*/  BAR.SYNC.DEFER_BLOCKING 0x0 ;  /* 0x0000000000007b1d */ /* 0x000fe20000010000 */
[----:B------:R-:W-:-:S13]  /*01c0*/  ISETP.NE.AND P0, PT, R5, RZ, PT ;  /* 0x000000ff0500720c */ /* 0x000fda0003f05270 */
[----:B------:R-:W-:Y:S05]  /*01d0*/  @P0 EXIT ;  /* 0x000000000000094d */ /* 0x000fea0003800000 */
[----:B------:R2:W3:Y:S01]  /*01e0*/  LDS R3, [R0] ;  /* 0x0000000000037984 */ /* 0x0004e20000000800 */
[----:B------:R-:W-:-:S09]  /*01f0*/  UISETP.GE.AND UP0, UPT, UR7, 0x2, UPT ;  /* 0x000000020700788c */ /* 0x000fd2000bf06270 */
[----:B--2---:R-:W-:Y:S05]  /*0200*/  BRA.U !UP0, `(.L_x_3) ;  /* 0x0000000508207547 */ /* 0x004fea000b800000 */
[----:B------:R-:W-:Y:S01]  /*0210*/  UIADD3 UR5, UPT, UPT, UR7, -0x2, URZ ;  /* 0xfffffffe07057890 */ /* 0x000fe2000fffe0ff */
[----:B------:R-:W-:Y:S01]  /*0220*/  IMAD.MOV.U32 R5, RZ, RZ, 0x1 ;  /* 0x00000001ff057424 */ /* 0x000fe200078e00ff */
[----:B------:R-:W-:Y:S02]  /*0230*/  UIADD3 UR4, UPT, UPT, UR7, -0x1, URZ ;  /* 0xffffffff07047890 */ /* 0x000fe4000fffe0ff */
[----:B------:R-:W-:Y:S02]  /*0240*/  UISETP.GE.U32.AND UP0, UPT, UR5, 0xf, UPT ;  /* 0x0000000f0500788c */ /* 0x000fe4000bf06070 */
[----:B------:R-:W-:-:S07]  /*0250*/  ULOP3.LUT UR6, UR4, 0xf, URZ, 0xc0, !UPT ;  /* 0x0000000f04067892 */ /* 0x000fce000f8ec0ff */
[----:B------:R-:W-:Y:S05]  /*0260*/  BRA.U !UP0, `(.L_x_4) ;  /* 0x00000001085c7547 */ /* 0x000fea000b800000 */
[----:B------:R-:W-:Y:S01]  /*0270*/  ULOP3.LUT UR5, UR4, 0xfffffff0, URZ, 0xc0, !UPT ;  /* 0xfffffff004057892 */ /* 0x000fe2000f8ec0ff */
[----:B01----:R-:W-:Y:S01]  /*0280*/  IADD3 R2, PT, PT, R0, 0x20, RZ ;  /* 0x0000002000027810 */ /* 0x003fe20007ffe0ff */
[----:B------:R-:W-:Y:S02]  /*0290*/  IMAD.MOV.U32 R20, RZ, RZ, RZ ;  /* 0x000000ffff147224 */ /* 0x000fe400078e00ff */
[----:B------:R-:W-:-:S12]  /*02a0*/  UIADD3 UR5, UPT, UPT, -UR5, URZ, URZ ;  /* 0x000000ff05057290 */ /* 0x000fd8000fffe1ff */
.L_x_5:
[----:B------:R-:W3:Y:S01]  /*02b0*/  LDS.128 R4, [R2+-0x20] ;  /* 0xffffe00002047984 */ /* 0x000ee20000000c00 */
[----:B------:R-:W-:Y:S01]  /*02c0*/  UIADD3 UR5, UPT, UPT, UR5, 0x10, URZ ;  /* 0x0000001005057890 */ /* 0x000fe2000fffe0ff */
[----:B------:R-:W-:Y:S02]  /*02d0*/  VIADD R20, R20, 0x10 ;  /* 0x0000001014147836 */ /* 0x000fe40000000000 */
[----:B------:R-:W0:Y:S01]  /*02e0*/  LDS.128 R8, [R2+-0x10] ;  /* 0xfffff00002087984 */ /* 0x000e220000000c00 */
[----:B------:R-:W-:-:S03]  /*02f0*/  UISETP.NE.AND UP0, UPT, UR5, URZ, UPT ;  /* 0x000000ff0500728c */ /* 0x000fc6000bf05270 */
[----:B------:R-:W1:Y:S04]  /*0300*/  LDS.128 R12, [R2] ;  /* 0x00000000020c7984 */ /* 0x000e680000000c00 */
[----:B------:R-:W2:Y:S04]  /*0310*/  LDS.128 R16, [R2+0x10] ;  /* 0x0000100002107984 */ /* 0x000ea80000000c00 */
[----:B------:R4:W5:Y:S02]  /*0320*/  LDS R21, [R2+0x20] ;  /* 0x0000200002157984 */ /* 0x0009640000000800 */
[----:B----4-:R-:W-:Y:S01]  /*0330*/  VIADD R2, R2, 0x40 ;  /* 0x0000004002027836 */ /* 0x010fe20000000000 */
[----:B---3--:R-:W-:-:S04]  /*0340*/  IADD3 R5, PT, PT, R6, R3, R5 ;  /* 0x0000000306057210 */ /* 0x008fc80007ffe005 */
[----:B0-----:R-:W-:-:S04]  /*0350*/  IADD3 R5, PT, PT, R8, R5, R7 ;  /* 0x0000000508057210 */ /* 0x001fc80007ffe007 */
[----:B------:R-:W-:-:S04]  /*0360*/  IADD3 R5, PT, PT, R10, R5, R9 ;  /* 0x000000050a057210 */ /* 0x000fc80007ffe009 */
[----:B-1----:R-:W-:-:S04]  /*0370*/  IADD3 R5, PT, PT, R12, R5, R11 ;  /* 0x000000050c057210 */ /* 0x002fc80007ffe00b */
[----:B------:R-:W-:-:S04]  /*0380*/  IADD3 R5, PT, PT, R14, R5, R13 ;  /* 0x000000050e057210 */ /* 0x000fc80007ffe00d */
[----:B--2---:R-:W-:-:S04]  /*0390*/  IADD3 R5, PT, PT, R16, R5, R15 ;  /* 0x0000000510057210 */ /* 0x004fc80007ffe00f */
[----:B------:R-:W-:-:S04]  /*03a0*/  IADD3 R18, PT, PT, R18, R5, R17 ;  /* 0x0000000512127210 */ /* 0x000fc80007ffe011 */
[----:B-----5:R-:W-:Y:S01]  /*03b0*/  IADD3 R3, PT, PT, R21, R18, R19 ;  /* 0x0000001215037210 */ /* 0x020fe20007ffe013 */
[----:B------:R-:W-:Y:S06]  /*03c0*/  BRA.U UP0, `(.L_x_5) ;  /* 0xfffffffd00b87547 */ /* 0x000fec000b83ffff */
[----:B------:R-:W-:-:S07]  /*03d0*/  VIADD R5, R20, 0x1 ;  /* 0x0000000114057836 */ /* 0x000fce0000000000 */
.L_x_4:
[----:B------:R-:W-:-:S09]  /*03e0*/  UISETP.NE.AND UP0, UPT, UR6, URZ, UPT ;  /* 0x000000ff0600728c */ /* 0x000fd2000bf05270 */
[----:B------:R-:W-:Y:S05]  /*03f0*/  BRA.U !UP0, `(.L_x_6) ;  /* 0x0000000108a07547 */ /* 0x000fea000b800000 */
[----:B------:R-:W-:Y:S02]  /*0400*/  UISETP.GE.U32.AND UP0, UPT, UR6, 0x8, UPT ;  /* 0x000000080600788c */ /* 0x000fe4000bf06070 */
[----:B------:R-:W-:-:S04]  /*0410*/  ULOP3.LUT UR5, UR4, 0x7, URZ, 0xc0, !UPT ;  /* 0x0000000704057892 */ /* 0x000fc8000f8ec0ff */
[----:B------:R-:W-:-:S03]  /*0420*/  UISETP.NE.AND UP1, UPT, UR5, URZ, UPT ;  /* 0x000000ff0500728c */ /* 0x000fc6000bf25270 */
[----:B------:R-:W-:Y:S08]  /*0430*/  BRA.U !UP0, `(.L_x_7) ;  /* 0x0000000108387547 */ /* 0x000ff0000b800000 */
[C---:B01----:R-:W-:Y:S01]  /*0440*/  LEA R2, R5.reuse, R0, 0x2 ;  /* 0x0000000005027211 */ /* 0x043fe200078e10ff */
[----:B------:R-:W-:-:S04]  /*0450*/  VIADD R5, R5, 0x8 ;  /* 0x0000000805057836 */ /* 0x000fc80000000000 */
[----:B------:R-:W-:Y:S04]  /*0460*/  LDS R4, [R2] ;  /* 0x0000000002047984 */ /* 0x000fe80000000800 */
[----:B------:R-:W3:Y:S04]  /*0470*/  LDS R6, [R2+0x4] ;  /* 0x0000040002067984 */ /* 0x000ee80000000800 */
[----:B------:R-:W-:Y:S04]  /*0480*/  LDS R7, [R2+0x8] ;  /* 0x0000080002077984 */ /* 0x000fe80000000800 */
[----:B------:R-:W0:Y:S04]  /*0490*/  LDS R8, [R2+0xc] ;  /* 0x00000c0002087984 */ /* 0x000e280000000800 */
[----:B------:R-:W-:Y:S04]  /*04a0*/  LDS R9, [R2+0x10] ;  /* 0x0000100002097984 */ /* 0x000fe80000000800 */
[----:B------:R-:W1:Y:S04]  /*04b0*/  LDS R10, [R2+0x14] ;  /* 0x00001400020a7984 */ /* 0x000e680000000800 */
[----:B------:R-:W-:Y:S04]  /*04c0*/  LDS R11, [R2+0x18] ;  /* 0x00001800020b7984 */ /* 0x000fe80000000800 */
[----:B------:R-:W2:Y:S01]  /*04d0*/  LDS R12, [R2+0x1c] ;  /* 0x00001c00020c7984 */ /* 0x000ea20000000800 */
[----:B---3--:R-:W-:-:S04]  /*04e0*/  IADD3 R4, PT, PT, R6, R3, R4 ;  /* 0x0000000306047210 */ /* 0x008fc80007ffe004 */
[----:B0-----:R-:W-:-:S04]  /*04f0*/  IADD3 R4, PT, PT, R8, R4, R7 ;  /* 0x0000000408047210 */ /* 0x001fc80007ffe007 */
[----:B-1----:R-:W-:-:S04]  /*0500*/  IADD3 R4, PT, PT, R10, R4, R9 ;  /* 0x000000040a047210 */ /* 0x002fc80007ffe009 */
[----:B--2---:R-:W-:-:S07]  /*0510*/  IADD3 R3, PT, PT, R12, R4, R11 ;  /* 0x000000040c037210 */ /* 0x004fce0007ffe00b */
.L_x_7:
[----:B------:R-:W-:Y:S05]  /*0520*/  BRA.U !UP1, `(.L_x_6) ;  /* 0x0000000109547547 */ /* 0x000fea000b800000 */
[----:B------:R-:W-:Y:S02]  /*0530*/  UISETP.GE.U32.AND UP0, UPT, UR5, 0x4, UPT ;  /* 0x000000040500788c */ /* 0x000fe4000bf06070 */
[----:B------:R-:W-:-:S04]  /*0540*/  ULOP3.LUT UR4, UR4, 0x3, URZ, 0xc0, !UPT ;  /* 0x0000000304047892 */ /* 0x000fc8000f8ec0ff */
[----:B------:R-:W-:-:S03]  /*0550*/  UISETP.NE.AND UP1, UPT, UR4, URZ, UPT ;  /* 0x000000ff0400728c */ /* 0x000fc6000bf25270 */
[----:B------:R-:W-:Y:S08]  /*0560*/  BRA.U !UP0, `(.L_x_8) ;  /* 0x0000000108207547 */ /* 0x000ff0000b800000 */
[C---:B01----:R-:W-:Y:S02]  /*0570*/  IMAD R2, R5.reuse, 0x4, R0 ;  /* 0x0000000405027824 */ /* 0x043fe400078e0200 */
[----:B------:R-:W-:-:S03]  /*0580*/  VIADD R5, R5, 0x4 ;  /* 0x0000000405057836 */ /* 0x000fc60000000000 */
[----:B------:R-:W-:Y:S04]  /*0590*/  LDS R4, [R2] ;  /* 0x0000000002047984 */ /* 0x000fe80000000800 */
[----:B------:R-:W3:Y:S04]  /*05a0*/  LDS R6, [R2+0x4] ;  /* 0x0000040002067984 */ /* 0x000ee80000000800 */
[----:B------:R-:W-:Y:S04]  /*05b0*/  LDS R8, [R2+0x8] ;  /* 0x0000080002087984 */ /* 0x000fe80000000800 */
[----:B------:R-:W0:Y:S01]  /*05c0*/  LDS R7, [R2+0xc] ;  /* 0x00000c0002077984 */ /* 0x000e220000000800 */
[----:B---3--:R-:W-:-:S04]  /*05d0*/  IADD3 R3, PT, PT, R6, R3, R4 ;  /* 0x0000000306037210 */ /* 0x008fc80007ffe004 */
[----:B0-----:R-:W-:-:S07]  /*05e0*/  IADD3 R3, PT, PT, R7, R3, R8 ;  /* 0x0000000307037210 */ /* 0x001fce0007ffe008 */
.L_x_8:
[----:B------:R-:W-:Y:S05]  /*05f0*/  BRA.U !UP1, `(.L_x_6) ;  /* 0x0000000109207547 */ /* 0x000fea000b800000 */
[----:B------:R-:W-:Y:S01]  /*0600*/  LEA R5, R5, R0, 0x2 ;  /* 0x0000000005057211 */ /* 0x000fe200078e10ff */
[----:B------:R-:W-:-:S12]  /*0610*/  UIADD3 UR4, UPT, UPT, -UR4, URZ, URZ ;  /* 0x000000ff04047290 */ /* 0x000fd8000fffe1ff */
.L_x_9:
[----:B01----:R0:W3:Y:S01]  /*0620*/  LDS R2, [R5] ;  /* 0x0000000005027984 */ /* 0x0030e20000000800 */
[----:B------:R-:W-:-:S04]  /*0630*/  UIADD3 UR4, UPT, UPT, UR4, 0x1, URZ ;  /* 0x0000000104047890 */ /* 0x000fc8000fffe0ff */
[----:B------:R-:W-:Y:S01]  /*0640*/  UISETP.NE.AND UP0, UPT, UR4, URZ, UPT ;  /* 0x000000ff0400728c */ /* 0x000fe2000bf05270 */
[----:B0-----:R-:W-:Y:S02]  /*0650*/  VIADD R5, R5, 0x4 ;  /* 0x0000000405057836 */ /* 0x001fe40000000000 */
[----:B---3--:R-:W-:-:S06]  /*0660*/  IMAD.IADD R3, R2, 0x1, R3 ;  /* 0x0000000102037824 */ /* 0x008fcc00078e0203 */
[----:B------:R-:W-:Y:S05]  /*0670*/  BRA.U UP0, `(.L_x_9) ;  /* 0xfffffffd00e87547 */ /* 0x000fea000b83ffff */
.L_x_6:
[----:B---3--:R2:W-:Y:S02]  /*0680*/  STS [R0], R3 ;  /* 0x0000000300007388 */ /* 0x0085e40000000800 */
.L_x_3:
[----:B------:R-:W3:Y:S02]  /*0690*/  LDC.64 R4, c[0x0][0x390] ;  /* 0x0000e400ff047b82 */ /* 0x000ee40000000a00 */
[----:B---3--:R-:W-:Y:S01]  /*06a0*/  REDG.E.ADD.STRONG.GPU desc[UR8][R4.64], R3 ;  /* 0x000000030400798e */ /* 0x008fe2000c12e108 */
[----:B------:R-:W-:Y:S05]  /*06b0*/  EXIT ;  /* 0x000000000000794d */ /* 0x000fea0003800000 */
.L_x_10:
[----:B------:R-:W-:-:S00]  /*06c0*/  BRA `(.L_x_10) ;  /* 0xfffffffc00fc7947 */ /* 0x000fc0000383ffff */
[----:B------:R-:W-:-:S00]  /*06d0*/  NOP ;  /* 0x0000000000007918 */ /* 0x000fc00000000000 */
        /* <DEDUP_REMOVED lines=10> */
.L_x_11:


//--------------------- .nv.shared._Z9sumKernelPiiS_ --------------------------
	.section	.nv.shared._Z9sumKernelPiiS_,"aw",@nobits
	.sectionflags	@""
	.align	16
	.zero		1024


//--------------------- .nv.shared.reserved.0     --------------------------
	.section	.nv.shared.reserved.0,"aw",@nobits
	.weak		__nv_reservedSMEM_offset_0_alias
	.size		__nv_reservedSMEM_offset_0_alias, 0, 64
	.other		__nv_reservedSMEM_offset_0_alias,@"STO_CUDA_RESERVED_SHARED STV_DEFAULT"
__nv_reservedSMEM_offset_0_alias:
	.zero		0
	.zero		64


//--------------------- .nv.constant0._Z9sumKernelPiiS_ --------------------------
	.section	.nv.constant0._Z9sumKernelPiiS_,"a",@progbits
	.sectionflags	@""
	.align	4
.nv.constant0._Z9sumKernelPiiS_:
	.zero		920


//--------------------- SYMBOLS --------------------------

	.type		.nv.reservedSmem.offset0,@object
	.size		.nv.reservedSmem.offset0,0x4
	.type		.nv.reservedSmem.cap,@object
	.size		.nv.reservedSmem.cap,0x4
